//
// Generated by NVIDIA NVVM Compiler
//
// Compiler Build ID: CL-36424714
// Cuda compilation tools, release 13.0, V13.0.88
// Based on NVVM 20.0.0
//

.version 9.0
.target sm_100
.address_size 64

	// .globl	_Z10fmm_kernelii

.visible .entry _Z10fmm_kernelii(
	.param .u32 _Z10fmm_kernelii_param_0,
	.param .u32 _Z10fmm_kernelii_param_1
)
{


	bar.sync 	0;
	ret;

}


// ===== COMPILED SASS (sm_100) =====

	.target	sm_100

	.elftype	@"ET_EXEC"


//--------------------- .note.nv.tkinfo           --------------------------
	.section	.note.nv.tkinfo,"",@"SHT_NOTE"
	.sectionflags	@"SHF_NOTE_NV_TKINFO"
	.tkinfo
        /*0018*/ 	.word	0x00000002
        /*0030*/ 	.string	""
        /*0030*/ 	.string	"ptxas"
        /*0030*/ 	.string	"Cuda compilation tools, release 13.0, V13.0.88"
        /*0030*/ 	.string	"Build cuda_13.0.r13.0/compiler.36424714_0"
        /*0030*/ 	.string	"-arch sm_100 -m 64 "



//--------------------- .note.nv.cuinfo           --------------------------
	.section	.note.nv.cuinfo,"",@"SHT_NOTE"
	.sectionflags	@"SHF_NOTE_NV_CUINFO"
        /*0018*/ 	.short	0x0002
        /*001a*/ 	.short	0x0064
        /*001c*/ 	.short	0x0082
	.zero		2


//--------------------- .nv.info                  --------------------------
	.section	.nv.info,"",@"SHT_CUDA_INFO"
	.align	4


	//----- nvinfo : EIATTR_REGCOUNT
	.align		4
        /*0000*/ 	.byte	0x04, 0x2f
        /*0002*/ 	.short	(.L_1 - .L_0)
	.align		4
.L_0:
        /*0004*/ 	.word	index@(_Z10fmm_kernelii)
        /*0008*/ 	.word	0x00000004


	//----- nvinfo : EIATTR_FRAME_SIZE
	.align		4
.L_1:
        /*000c*/ 	.byte	0x04, 0x11
        /*000e*/ 	.short	(.L_3 - .L_2)
	.align		4
.L_2:
        /*0010*/ 	.word	index@(_Z10fmm_kernelii)
        /*0014*/ 	.word	0x00000000


	//----- nvinfo : EIATTR_MIN_STACK_SIZE
	.align		4
.L_3:
        /*0018*/ 	.byte	0x04, 0x12
        /*001a*/ 	.short	(.L_5 - .L_4)
	.align		4
.L_4:
        /*001c*/ 	.word	index@(_Z10fmm_kernelii)
        /*0020*/ 	.word	0x00000000
.L_5:


//--------------------- .nv.compat                --------------------------
	.section	.nv.compat,"",@"SHT_CUDA_COMPAT_INFO"
	.align	4
        /*0000*/ 	.byte	0x02, 0x09, 0x00, 0x00, 0x02, 0x02, 0x01, 0x00, 0x02, 0x05, 0x05, 0x00, 0x03, 0x07, 0x01, 0x01
        /*0010*/ 	.byte	0x02, 0x03, 0x00, 0x00, 0x02, 0x06, 0x01, 0x00, 0x04, 0x0b, 0x08, 0x00, 0x09, 0x00, 0x00, 0x00
        /*0020*/ 	.byte	0x00, 0x00, 0x00, 0x00


//--------------------- .nv.info._Z10fmm_kernelii --------------------------
	.section	.nv.info._Z10fmm_kernelii,"",@"SHT_CUDA_INFO"
	.sectionflags	@""
	.align	4


	//----- nvinfo : EIATTR_CUDA_API_VERSION
	.align		4
        /*0000*/ 	.byte	0x04, 0x37
        /*0002*/ 	.short	(.L_7 - .L_6)
.L_6:
        /*0004*/ 	.word	0x00000082


	//----- nvinfo : EIATTR_KPARAM_INFO
	.align		4
.L_7:
        /*0008*/ 	.byte	0x04, 0x17
        /*000a*/ 	.short	(.L_9 - .L_8)
.L_8:
        /*000c*/ 	.word	0x00000000
        /*0010*/ 	.short	0x0001
        /*0012*/ 	.short	0x0004
        /*0014*/ 	.byte	0x00, 0xf0, 0x11, 0x00


	//----- nvinfo : EIATTR_KPARAM_INFO
	.align		4
.L_9:
        /*0018*/ 	.byte	0x04, 0x17
        /*001a*/ 	.short	(.L_11 - .L_10)
.L_10:
        /*001c*/ 	.word	0x00000000
        /*0020*/ 	.short	0x0000
        /*0022*/ 	.short	0x0000
        /*0024*/ 	.byte	0x00, 0xf0, 0x11, 0x00


	//----- nvinfo : EIATTR_SPARSE_MMA_MASK
	.align		4
.L_11:
        /*0028*/ 	.byte	0x03, 0x50
        /*002a*/ 	.short	0x0000


	//----- nvinfo : EIATTR_MAXREG_COUNT
	.align		4
        /*002c*/ 	.byte	0x03, 0x1b
        /*002e*/ 	.short	0x00ff


	//----- nvinfo : EIATTR_NUM_BARRIERS
	.align		4
        /*0030*/ 	.byte	0x02, 0x4c
        /*0032*/ 	.byte	0x01
	.zero		1


	//----- nvinfo : EIATTR_MERCURY_ISA_VERSION
	.align		4
        /*0034*/ 	.byte	0x03, 0x5f
        /*0036*/ 	.short	0x0101


	//----- nvinfo : EIATTR_VRC_CTA_INIT_COUNT
	.align		4
        /*0038*/ 	.byte	0x02, 0x4a
	.zero		1
	.zero		1


	//----- nvinfo : EIATTR_EXIT_INSTR_OFFSETS
	.align		4
        /*003c*/ 	.byte	0x04, 0x1c
        /*003e*/ 	.short	(.L_13 - .L_12)


	//   ....[0]....
.L_12:
        /*0040*/ 	.word	0x00000020


	//----- nvinfo : EIATTR_CBANK_PARAM_SIZE
	.align		4
.L_13:
        /*0044*/ 	.byte	0x03, 0x19
        /*0046*/ 	.short	0x0008


	//----- nvinfo : EIATTR_PARAM_CBANK
	.align		4
        /*0048*/ 	.byte	0x04, 0x0a
        /*004a*/ 	.short	(.L_15 - .L_14)
	.align		4
.L_14:
        /*004c*/ 	.word	index@(.nv.constant0._Z10fmm_kernelii)
        /*0050*/ 	.short	0x0380
        /*0052*/ 	.short	0x0008


	//----- nvinfo : EIATTR_SW_WAR
	.align		4
.L_15:
        /*0054*/ 	.byte	0x04, 0x36
        /*0056*/ 	.short	(.L_17 - .L_16)
.L_16:
        /*0058*/ 	.word	0x00000008
.L_17:


//--------------------- .nv.callgraph             --------------------------
	.section	.nv.callgraph,"",@"SHT_CUDA_CALLGRAPH"
	.align	4
	.sectionentsize	8
	.align		4
        /*0000*/ 	.word	0x00000000
	.align		4
        /*0004*/ 	.word	0xffffffff
	.align		4
        /*0008*/ 	.word	0x00000000
	.align		4
        /*000c*/ 	.word	0xfffffffe
	.align		4
        /*0010*/ 	.word	0x00000000
	.align		4
        /*0014*/ 	.word	0xfffffffd
	.align		4
        /*0018*/ 	.word	0x00000000
	.align		4
        /*001c*/ 	.word	0xfffffffc


//--------------------- .text._Z10fmm_kernelii    --------------------------
	.section	.text._Z10fmm_kernelii,"ax",@progbits
	.align	128
        .global         _Z10fmm_kernelii
        .type           _Z10fmm_kernelii,@function
        .size           _Z10fmm_kernelii,(.L_x_1 - _Z10fmm_kernelii)
        .other          _Z10fmm_kernelii,@"STO_CUDA_ENTRY STV_DEFAULT"
_Z10fmm_kernelii:
.text._Z10fmm_kernelii:
[----:B------:R-:W-:Y:S08]  /*0000*/  LDC R1, c[0x0][0x37c] ;  /* 0x0000df00ff017b82 */ /* 0x000ff00000000800 */
[----:B------:R-:W-:Y:S06]  /*0010*/  BAR.SYNC.DEFER_BLOCKING 0x0 ;  /* 0x0000000000007b1d */ /* 0x000fec0000010000 */
[----:B------:R-:W-:Y:S05]  /*0020*/  EXIT ;  /* 0x000000000000794d */ /* 0x000fea0003800000 */
.L_x_0:
[----:B------:R-:W-:-:S00]  /*0030*/  BRA `(.L_x_0) ;  /* 0xfffffffc00fc7947 */ /* 0x000fc0000383ffff */
[----:B------:R-:W-:-:S00]  /*0040*/  NOP ;  /* 0x0000000000007918 */ /* 0x000fc00000000000 */
        /* <DEDUP_REMOVED lines=11> */
.L_x_1:


//--------------------- .nv.shared.reserved.0     --------------------------
	.section	.nv.shared.reserved.0,"aw",@nobits
	.weak		__nv_reservedSMEM_offset_0_alias
	.size		__nv_reservedSMEM_offset_0_alias, 0, 64
	.other		__nv_reservedSMEM_offset_0_alias,@"STO_CUDA_RESERVED_SHARED STV_DEFAULT"
__nv_reservedSMEM_offset_0_alias:
	.zero		0
	.zero		64


//--------------------- .nv.constant0._Z10fmm_kernelii --------------------------
	.section	.nv.constant0._Z10fmm_kernelii,"a",@progbits
	.sectionflags	@""
	.align	4
.nv.constant0._Z10fmm_kernelii:
	.zero		904


//--------------------- SYMBOLS --------------------------

	.type		.nv.reservedSmem.offset0,@object
	.size		.nv.reservedSmem.offset0,0x4
